	.headerflags	@"EF_CUDA_TEXMODE_UNIFIED EF_CUDA_64BIT_ADDRESS EF_CUDA_SM89 EF_CUDA_VIRTUAL_SM(EF_CUDA_SM89)"
	.elftype	@"ET_EXEC"


//--------------------- .nv.info                  --------------------------
	.section	.nv.info,"",@"SHT_CUDA_INFO"
	.align	4


	//----- nvinfo : EIATTR_REGCOUNT
	.align		4
        /*0000*/ 	.byte	0x04, 0x2f
        /*0002*/ 	.short	(.L_1 - .L_0)
	.align		4
.L_0:
        /*0004*/ 	.word	index@(triton__0d1d2d3d4de)
        /*0008*/ 	.word	0x00000012


	//----- nvinfo : EIATTR_MAX_STACK_SIZE
	.align		4
.L_1:
        /*000c*/ 	.byte	0x04, 0x23
        /*000e*/ 	.short	(.L_3 - .L_2)
	.align		4
.L_2:
        /*0010*/ 	.word	index@(triton__0d1d2d3d4de)
        /*0014*/ 	.word	0x00000000


	//----- nvinfo : EIATTR_MIN_STACK_SIZE
	.align		4
.L_3:
        /*0018*/ 	.byte	0x04, 0x12
        /*001a*/ 	.short	(.L_5 - .L_4)
	.align		4
.L_4:
        /*001c*/ 	.word	index@(triton__0d1d2d3d4de)
        /*0020*/ 	.word	0x00000000


	//----- nvinfo : EIATTR_FRAME_SIZE
	.align		4
.L_5:
        /*0024*/ 	.byte	0x04, 0x11
        /*0026*/ 	.short	(.L_7 - .L_6)
	.align		4
.L_6:
        /*0028*/ 	.word	index@(triton__0d1d2d3d4de)
        /*002c*/ 	.word	0x00000000
.L_7:


//--------------------- .nv.info.triton__0d1d2d3d4de --------------------------
	.section	.nv.info.triton__0d1d2d3d4de,"",@"SHT_CUDA_INFO"
	.align	4


	//----- nvinfo : EIATTR_CUDA_API_VERSION
	.align		4
        /*0000*/ 	.byte	0x04, 0x37
        /*0002*/ 	.short	(.L_9 - .L_8)
.L_8:
        /*0004*/ 	.word	0x0000007b


	//----- nvinfo : EIATTR_PARAM_CBANK
	.align		4
.L_9:
        /*0008*/ 	.byte	0x04, 0x0a
        /*000a*/ 	.short	(.L_11 - .L_10)
	.align		4
.L_10:
        /*000c*/ 	.word	index@(.nv.constant0.triton__0d1d2d3d4de)
        /*0010*/ 	.short	0x0160
        /*0012*/ 	.short	0x0024


	//----- nvinfo : EIATTR_CBANK_PARAM_SIZE
	.align		4
.L_11:
        /*0014*/ 	.byte	0x03, 0x19
        /*0016*/ 	.short	0x0024


	//----- nvinfo : EIATTR_KPARAM_INFO
	.align		4
        /*0018*/ 	.byte	0x04, 0x17
        /*001a*/ 	.short	(.L_13 - .L_12)
.L_12:
        /*001c*/ 	.word	0x00000000
        /*0020*/ 	.short	0x0004
        /*0022*/ 	.short	0x0020
        /*0024*/ 	.byte	0x00, 0xf0, 0x11, 0x00


	//----- nvinfo : EIATTR_KPARAM_INFO
	.align		4
.L_13:
        /*0028*/ 	.byte	0x04, 0x17
        /*002a*/ 	.short	(.L_15 - .L_14)
.L_14:
        /*002c*/ 	.word	0x00000000
        /*0030*/ 	.short	0x0003
        /*0032*/ 	.short	0x0018
        /*0034*/ 	.byte	0x00, 0xf0, 0x21, 0x00


	//----- nvinfo : EIATTR_KPARAM_INFO
	.align		4
.L_15:
        /*0038*/ 	.byte	0x04, 0x17
        /*003a*/ 	.short	(.L_17 - .L_16)
.L_16:
        /*003c*/ 	.word	0x00000000
        /*0040*/ 	.short	0x0002
        /*0042*/ 	.short	0x0010
        /*0044*/ 	.byte	0x00, 0xf0, 0x21, 0x00


	//----- nvinfo : EIATTR_KPARAM_INFO
	.align		4
.L_17:
        /*0048*/ 	.byte	0x04, 0x17
        /*004a*/ 	.short	(.L_19 - .L_18)
.L_18:
        /*004c*/ 	.word	0x00000000
        /*0050*/ 	.short	0x0001
        /*0052*/ 	.short	0x0008
        /*0054*/ 	.byte	0x00, 0xf0, 0x21, 0x00


	//----- nvinfo : EIATTR_KPARAM_INFO
	.align		4
.L_19:
        /*0058*/ 	.byte	0x04, 0x17
        /*005a*/ 	.short	(.L_21 - .L_20)
.L_20:
        /*005c*/ 	.word	0x00000000
        /*0060*/ 	.short	0x0000
        /*0062*/ 	.short	0x0000
        /*0064*/ 	.byte	0x00, 0xf0, 0x21, 0x00


	//----- nvinfo : EIATTR_MAXREG_COUNT
	.align		4
.L_21:
        /*0068*/ 	.byte	0x03, 0x1b
        /*006a*/ 	.short	0x00ff


	//----- nvinfo : EIATTR_EXIT_INSTR_OFFSETS
	.align		4
        /*006c*/ 	.byte	0x04, 0x1c
        /*006e*/ 	.short	(.L_23 - .L_22)


	//   ....[0]....
.L_22:
        /*0070*/ 	.word	0x00000200


	//   ....[1]....
        /*0074*/ 	.word	0x00000250


	//----- nvinfo : EIATTR_MAX_THREADS
	.align		4
.L_23:
        /*0078*/ 	.byte	0x04, 0x05
        /*007a*/ 	.short	(.L_25 - .L_24)
.L_24:
        /*007c*/ 	.word	0x00000080
        /*0080*/ 	.word	0x00000001
        /*0084*/ 	.word	0x00000001
.L_25:


//--------------------- .nv.rel.action            --------------------------
	.section	.nv.rel.action,"",@"SHT_CUDA_RELOCINFO"
	.align	8
	.sectionentsize	8
        /*0000*/ 	.byte	0x73, 0x00, 0x00, 0x00, 0x00, 0x00, 0x00, 0x00, 0x00, 0x00, 0x00, 0x11, 0x25, 0x00, 0x05, 0x36


//--------------------- .nv.constant0.triton__0d1d2d3d4de --------------------------
	.section	.nv.constant0.triton__0d1d2d3d4de,"a",@progbits
	.align	4
.nv.constant0.triton__0d1d2d3d4de:
	.zero		388


//--------------------- .text.triton__0d1d2d3d4de --------------------------
	.section	.text.triton__0d1d2d3d4de,"ax",@progbits
	.sectioninfo	@"SHI_REGISTERS=18"
	.align	128
        .global         triton__0d1d2d3d4de
        .type           triton__0d1d2d3d4de,@function
        .size           triton__0d1d2d3d4de,(.L_x_1 - triton__0d1d2d3d4de)
        .other          triton__0d1d2d3d4de,@"STO_CUDA_ENTRY STV_DEFAULT"
triton__0d1d2d3d4de:
.text.triton__0d1d2d3d4de:
[----:B------:R-:W-:-:S02]  /*0000*/  MOV R1, c[0x0][0x28] ;  /* 0x00000a0000017a02 */ /* 0x000fc40000000f00 */
[----:B------:R-:W0:Y:S01]  /*0010*/  S2R R0, SR_TID.X ;  /* 0x0000000000007919 */ /* 0x000e220000002100 */
[----:B------:R-:W-:Y:S01]  /*0020*/  MOV R7, 0x4 ;  /* 0x0000000400077802 */ /* 0x000fe20000000f00 */
[----:B------:R-:W-:Y:S01]  /*0030*/  IMAD.MOV.U32 R11, RZ, RZ, RZ ;  /* 0x000000ffff0b7224 */ /* 0x000fe200078e00ff */
[----:B------:R-:W-:Y:S01]  /*0040*/  MOV R9, 0x2 ;  /* 0x0000000200097802 */ /* 0x000fe20000000f00 */
[----:B------:R-:W1:Y:S01]  /*0050*/  S2R R3, SR_CTAID.X ;  /* 0x0000000000037919 */ /* 0x000e620000002500 */
[----:B------:R-:W-:Y:S01]  /*0060*/  PRMT R10, RZ, 0x7610, R10 ;  /* 0x00007610ff0a7816 */ /* 0x000fe2000000000a */
[----:B------:R-:W-:Y:S01]  /*0070*/  IMAD.MOV.U32 R12, RZ, RZ, RZ ;  /* 0x000000ffff0c7224 */ /* 0x000fe200078e00ff */
[----:B------:R-:W-:Y:S01]  /*0080*/  ULDC.64 UR4, c[0x0][0x118] ;  /* 0x0000460000047ab9 */ /* 0x000fe20000000a00 */
[----:B------:R-:W-:Y:S02]  /*0090*/  PRMT R13, RZ, 0x7610, R13 ;  /* 0x00007610ff0d7816 */ /* 0x000fe4000000000d */
[----:B0-----:R-:W-:-:S02]  /*00a0*/  LOP3.LUT R0, R0, 0x7f, RZ, 0xc0, !PT ;  /* 0x0000007f00007812 */ /* 0x001fc400078ec0ff */
[----:B-1----:R-:W-:-:S03]  /*00b0*/  SHF.R.S32.HI R2, RZ, 0x18, R3 ;  /* 0x00000018ff027819 */ /* 0x002fc60000011403 */
[----:B------:R-:W-:Y:S01]  /*00c0*/  IMAD R0, R3, 0x80, R0 ;  /* 0x0000008003007824 */ /* 0x000fe200078e0200 */
[----:B------:R-:W-:-:S03]  /*00d0*/  SGXT R3, R2, 0x1 ;  /* 0x000000010203781a */ /* 0x000fc60000000200 */
[C---:B------:R-:W-:Y:S01]  /*00e0*/  IMAD.WIDE R4, R0.reuse, R7, c[0x0][0x168] ;  /* 0x00005a0000047625 */ /* 0x040fe200078e0207 */
[----:B------:R-:W-:Y:S02]  /*00f0*/  ISETP.GE.AND P0, PT, R0, 0x80, PT ;  /* 0x000000800000780c */ /* 0x000fe40003f06270 */
[----:B------:R-:W-:-:S04]  /*0100*/  LEA.HI R3, R3, R0, RZ, 0x2 ;  /* 0x0000000003037211 */ /* 0x000fc800078f10ff */
[----:B------:R-:W-:Y:S01]  /*0110*/  SHF.R.S32.HI R6, RZ, 0x2, R3 ;  /* 0x00000002ff067819 */ /* 0x000fe20000011403 */
[----:B------:R-:W-:-:S04]  /*0120*/  IMAD.WIDE R2, R0, R9, c[0x0][0x160] ;  /* 0x0000580000027625 */ /* 0x000fc800078e0209 */
[----:B------:R-:W-:Y:S02]  /*0130*/  IMAD.WIDE R6, R6, R7, c[0x0][0x170] ;  /* 0x00005c0006067625 */ /* 0x000fe400078e0207 */
[----:B------:R-:W2:Y:S02]  /*0140*/  @!P0 LDG.E.U16 R10, [R2.64] ;  /* 0x00000004020a8981 */ /* 0x000ea4000c1e1500 */
[----:B------:R-:W-:Y:S02]  /*0150*/  IMAD.WIDE R8, R0, R9, c[0x0][0x178] ;  /* 0x00005e0000087625 */ /* 0x000fe400078e0209 */
[----:B------:R-:W3:Y:S04]  /*0160*/  @!P0 LDG.E R11, [R4.64] ;  /* 0x00000004040b8981 */ /* 0x000ee8000c1e1900 */
[----:B------:R-:W3:Y:S04]  /*0170*/  @!P0 LDG.E.EL R12, [R6.64] ;  /* 0x00000004060c8981 */ /* 0x000ee8000c2e1900 */
[----:B------:R-:W4:Y:S01]  /*0180*/  @!P0 LDG.E.U16 R13, [R8.64] ;  /* 0x00000004080d8981 */ /* 0x000f22000c1e1500 */
[----:B--2---:R-:W-:Y:S01]  /*0190*/  SHF.L.U32 R15, R10, 0x10, RZ ;  /* 0x000000100a0f7819 */ /* 0x004fe200000006ff */
[----:B---3--:R-:W-:Y:S01]  /*01a0*/  FMUL R12, R12, R11 ;  /* 0x0000000b0c0c7220 */ /* 0x008fe20000400000 */
[----:B----4-:R-:W-:-:S03]  /*01b0*/  SHF.L.U32 R13, R13, 0x10, RZ ;  /* 0x000000100d0d7819 */ /* 0x010fc600000006ff */
[----:B------:R-:W-:Y:S02]  /*01c0*/  FFMA R12, R15, R11, -R12 ;  /* 0x0000000b0f0c7223 */ /* 0x000fe4000000080c */
[----:B------:R-:W-:Y:S02]  /*01d0*/  FFMA R13, -R13, R13, 1 ;  /* 0x3f8000000d0d7423 */ /* 0x000fe4000000010d */
[----:B------:R-:W-:-:S04]  /*01e0*/  FMUL R12, R12, 50 ;  /* 0x424800000c0c7820 */ /* 0x000fc80000400000 */
[----:B------:R-:W-:Y:S01]  /*01f0*/  FMUL R12, R12, R13 ;  /* 0x0000000d0c0c7220 */ /* 0x000fe20000400000 */
[----:B------:R-:W-:Y:S06]  /*0200*/  @P0 EXIT ;  /* 0x000000000000094d */ /* 0x000fec0003800000 */
[----:B------:R-:W-:-:S04]  /*0210*/  FMUL R12, R12, 0.019999999552965164185 ;  /* 0x3ca3d70a0c0c7820 */ /* 0x000fc80000400000 */
[----:B------:R-:W-:-:S05]  /*0220*/  FMUL R12, R12, 0.0625 ;  /* 0x3d8000000c0c7820 */ /* 0x000fca0000400000 */
[----:B------:R-:W-:-:S05]  /*0230*/  F2FP.BF16.F32.PACK_AB R12, RZ, R12 ;  /* 0x0000000cff0c723e */ /* 0x000fca00000010ff */
[----:B------:R-:W-:Y:S01]  /*0240*/  STG.E.U16 [R2.64], R12 ;  /* 0x0000000c02007986 */ /* 0x000fe2000c101504 */
[----:B------:R-:W-:Y:S05]  /*0250*/  EXIT ;  /* 0x000000000000794d */ /* 0x000fea0003800000 */
.L_x_0:
[----:B------:R-:W-:-:S00]  /*0260*/  BRA `(.L_x_0) ;  /* 0xfffffff000007947 */ /* 0x000fc0000383ffff */
[----:B------:R-:W-:-:S00]  /*0270*/  NOP ;  /* 0x0000000000007918 */ /* 0x000fc00000000000 */
        /* <DEDUP_REMOVED lines=8> */
.L_x_1:
